//
// Generated by NVIDIA NVVM Compiler
//
// Compiler Build ID: CL-36424714
// Cuda compilation tools, release 13.0, V13.0.88
// Based on NVVM 20.0.0
//

.version 9.0
.target sm_100
.address_size 64

	// .globl	_Z16rbg_to_grayscalePKfPfii

.visible .entry _Z16rbg_to_grayscalePKfPfii(
	.param .u64 .ptr .align 1 _Z16rbg_to_grayscalePKfPfii_param_0,
	.param .u64 .ptr .align 1 _Z16rbg_to_grayscalePKfPfii_param_1,
	.param .u32 _Z16rbg_to_grayscalePKfPfii_param_2,
	.param .u32 _Z16rbg_to_grayscalePKfPfii_param_3
)
{
	.reg .pred 	%p<2>;
	.reg .b32 	%r<9>;
	.reg .b32 	%f<5>;
	.reg .b64 	%rd<9>;
	.reg .b64 	%fd<7>;

	ld.param.u64 	%rd1, [_Z16rbg_to_grayscalePKfPfii_param_0];
	ld.param.u64 	%rd2, [_Z16rbg_to_grayscalePKfPfii_param_1];
	ld.param.u32 	%r2, [_Z16rbg_to_grayscalePKfPfii_param_2];
	ld.param.u32 	%r3, [_Z16rbg_to_grayscalePKfPfii_param_3];
	mov.u32 	%r4, %tid.x;
	mov.u32 	%r5, %ntid.x;
	mov.u32 	%r6, %ctaid.x;
	mad.lo.s32 	%r1, %r5, %r6, %r4;
	mul.lo.s32 	%r7, %r3, %r2;
	setp.ge.s32 	%p1, %r1, %r7;
	@%p1 bra 	$L__BB0_2;
	cvta.to.global.u64 	%rd3, %rd1;
	cvta.to.global.u64 	%rd4, %rd2;
	mul.lo.s32 	%r8, %r1, 3;
	mul.wide.s32 	%rd5, %r8, 4;
	add.s64 	%rd6, %rd3, %rd5;
	ld.global.f32 	%f1, [%rd6];
	cvt.f64.f32 	%fd1, %f1;
	ld.global.f32 	%f2, [%rd6+4];
	cvt.f64.f32 	%fd2, %f2;
	mul.f64 	%fd3, %fd2, 0d3FE2C8B439581062;
	fma.rn.f64 	%fd4, %fd1, 0d3FD322D0E5604189, %fd3;
	ld.global.f32 	%f3, [%rd6+8];
	cvt.f64.f32 	%fd5, %f3;
	fma.rn.f64 	%fd6, %fd5, 0d3FBD2F1A9FBE76C9, %fd4;
	cvt.rn.f32.f64 	%f4, %fd6;
	mul.wide.s32 	%rd7, %r1, 4;
	add.s64 	%rd8, %rd4, %rd7;
	st.global.f32 	[%rd8], %f4;
$L__BB0_2:
	ret;

}


// ===== COMPILED SASS (sm_100) =====

	.target	sm_100

	.elftype	@"ET_EXEC"


//--------------------- .note.nv.tkinfo           --------------------------
	.section	.note.nv.tkinfo,"",@"SHT_NOTE"
	.sectionflags	@"SHF_NOTE_NV_TKINFO"
	.tkinfo
        /*0018*/ 	.word	0x00000002
        /*0030*/ 	.string	""
        /*0030*/ 	.string	"ptxas"
        /*0030*/ 	.string	"Cuda compilation tools, release 13.0, V13.0.88"
        /*0030*/ 	.string	"Build cuda_13.0.r13.0/compiler.36424714_0"
        /*0030*/ 	.string	"-arch sm_100 -m 64 "



//--------------------- .note.nv.cuinfo           --------------------------
	.section	.note.nv.cuinfo,"",@"SHT_NOTE"
	.sectionflags	@"SHF_NOTE_NV_CUINFO"
        /*0018*/ 	.short	0x0002
        /*001a*/ 	.short	0x0064
        /*001c*/ 	.short	0x0082
	.zero		2


//--------------------- .nv.info                  --------------------------
	.section	.nv.info,"",@"SHT_CUDA_INFO"
	.align	4


	//----- nvinfo : EIATTR_REGCOUNT
	.align		4
        /*0000*/ 	.byte	0x04, 0x2f
        /*0002*/ 	.short	(.L_1 - .L_0)
	.align		4
.L_0:
        /*0004*/ 	.word	index@(_Z16rbg_to_grayscalePKfPfii)
        /*0008*/ 	.word	0x00000010


	//----- nvinfo : EIATTR_FRAME_SIZE
	.align		4
.L_1:
        /*000c*/ 	.byte	0x04, 0x11
        /*000e*/ 	.short	(.L_3 - .L_2)
	.align		4
.L_2:
        /*0010*/ 	.word	index@(_Z16rbg_to_grayscalePKfPfii)
        /*0014*/ 	.word	0x00000000


	//----- nvinfo : EIATTR_MIN_STACK_SIZE
	.align		4
.L_3:
        /*0018*/ 	.byte	0x04, 0x12
        /*001a*/ 	.short	(.L_5 - .L_4)
	.align		4
.L_4:
        /*001c*/ 	.word	index@(_Z16rbg_to_grayscalePKfPfii)
        /*0020*/ 	.word	0x00000000
.L_5:


//--------------------- .nv.compat                --------------------------
	.section	.nv.compat,"",@"SHT_CUDA_COMPAT_INFO"
	.align	4
        /*0000*/ 	.byte	0x02, 0x09, 0x00, 0x00, 0x02, 0x02, 0x01, 0x00, 0x02, 0x05, 0x05, 0x00, 0x03, 0x07, 0x01, 0x01
        /*0010*/ 	.byte	0x02, 0x03, 0x00, 0x00, 0x02, 0x06, 0x01, 0x00, 0x04, 0x0b, 0x08, 0x00, 0x01, 0x00, 0x00, 0x00
        /*0020*/ 	.byte	0x00, 0x00, 0x00, 0x00


//--------------------- .nv.info._Z16rbg_to_grayscalePKfPfii --------------------------
	.section	.nv.info._Z16rbg_to_grayscalePKfPfii,"",@"SHT_CUDA_INFO"
	.sectionflags	@""
	.align	4


	//----- nvinfo : EIATTR_CUDA_API_VERSION
	.align		4
        /*0000*/ 	.byte	0x04, 0x37
        /*0002*/ 	.short	(.L_7 - .L_6)
.L_6:
        /*0004*/ 	.word	0x00000082


	//----- nvinfo : EIATTR_KPARAM_INFO
	.align		4
.L_7:
        /*0008*/ 	.byte	0x04, 0x17
        /*000a*/ 	.short	(.L_9 - .L_8)
.L_8:
        /*000c*/ 	.word	0x00000000
        /*0010*/ 	.short	0x0003
        /*0012*/ 	.short	0x0014
        /*0014*/ 	.byte	0x00, 0xf0, 0x11, 0x00


	//----- nvinfo : EIATTR_KPARAM_INFO
	.align		4
.L_9:
        /*0018*/ 	.byte	0x04, 0x17
        /*001a*/ 	.short	(.L_11 - .L_10)
.L_10:
        /*001c*/ 	.word	0x00000000
        /*0020*/ 	.short	0x0002
        /*0022*/ 	.short	0x0010
        /*0024*/ 	.byte	0x00, 0xf0, 0x11, 0x00


	//----- nvinfo : EIATTR_KPARAM_INFO
	.align		4
.L_11:
        /*0028*/ 	.byte	0x04, 0x17
        /*002a*/ 	.short	(.L_13 - .L_12)
.L_12:
        /*002c*/ 	.word	0x00000000
        /*0030*/ 	.short	0x0001
        /*0032*/ 	.short	0x0008
        /*0034*/ 	.byte	0x00, 0xf5, 0x21, 0x00


	//----- nvinfo : EIATTR_KPARAM_INFO
	.align		4
.L_13:
        /*0038*/ 	.byte	0x04, 0x17
        /*003a*/ 	.short	(.L_15 - .L_14)
.L_14:
        /*003c*/ 	.word	0x00000000
        /*0040*/ 	.short	0x0000
        /*0042*/ 	.short	0x0000
        /*0044*/ 	.byte	0x00, 0xf5, 0x21, 0x00


	//----- nvinfo : EIATTR_SPARSE_MMA_MASK
	.align		4
.L_15:
        /*0048*/ 	.byte	0x03, 0x50
        /*004a*/ 	.short	0x0000


	//----- nvinfo : EIATTR_MAXREG_COUNT
	.align		4
        /*004c*/ 	.byte	0x03, 0x1b
        /*004e*/ 	.short	0x00ff


	//----- nvinfo : EIATTR_MERCURY_ISA_VERSION
	.align		4
        /*0050*/ 	.byte	0x03, 0x5f
        /*0052*/ 	.short	0x0101


	//----- nvinfo : EIATTR_VRC_CTA_INIT_COUNT
	.align		4
        /*0054*/ 	.byte	0x02, 0x4a
	.zero		1
	.zero		1


	//----- nvinfo : EIATTR_EXIT_INSTR_OFFSETS
	.align		4
        /*0058*/ 	.byte	0x04, 0x1c
        /*005a*/ 	.short	(.L_17 - .L_16)


	//   ....[0]....
.L_16:
        /*005c*/ 	.word	0x00000080


	//   ....[1]....
        /*0060*/ 	.word	0x00000200


	//----- nvinfo : EIATTR_CBANK_PARAM_SIZE
	.align		4
.L_17:
        /*0064*/ 	.byte	0x03, 0x19
        /*0066*/ 	.short	0x0018


	//----- nvinfo : EIATTR_PARAM_CBANK
	.align		4
        /*0068*/ 	.byte	0x04, 0x0a
        /*006a*/ 	.short	(.L_19 - .L_18)
	.align		4
.L_18:
        /*006c*/ 	.word	index@(.nv.constant0._Z16rbg_to_grayscalePKfPfii)
        /*0070*/ 	.short	0x0380
        /*0072*/ 	.short	0x0018


	//----- nvinfo : EIATTR_SW_WAR
	.align		4
.L_19:
        /*0074*/ 	.byte	0x04, 0x36
        /*0076*/ 	.short	(.L_21 - .L_20)
.L_20:
        /*0078*/ 	.word	0x00000008
.L_21:


//--------------------- .nv.callgraph             --------------------------
	.section	.nv.callgraph,"",@"SHT_CUDA_CALLGRAPH"
	.align	4
	.sectionentsize	8
	.align		4
        /*0000*/ 	.word	0x00000000
	.align		4
        /*0004*/ 	.word	0xffffffff
	.align		4
        /*0008*/ 	.word	0x00000000
	.align		4
        /*000c*/ 	.word	0xfffffffe
	.align		4
        /*0010*/ 	.word	0x00000000
	.align		4
        /*0014*/ 	.word	0xfffffffd
	.align		4
        /*0018*/ 	.word	0x00000000
	.align		4
        /*001c*/ 	.word	0xfffffffc


//--------------------- .text._Z16rbg_to_grayscalePKfPfii --------------------------
	.section	.text._Z16rbg_to_grayscalePKfPfii,"ax",@progbits
	.align	128
        .global         _Z16rbg_to_grayscalePKfPfii
        .type           _Z16rbg_to_grayscalePKfPfii,@function
        .size           _Z16rbg_to_grayscalePKfPfii,(.L_x_1 - _Z16rbg_to_grayscalePKfPfii)
        .other          _Z16rbg_to_grayscalePKfPfii,@"STO_CUDA_ENTRY STV_DEFAULT"
_Z16rbg_to_grayscalePKfPfii:
.text._Z16rbg_to_grayscalePKfPfii:
[----:B------:R-:W-:Y:S01]  /*0000*/  LDC R1, c[0x0][0x37c] ;  /* 0x0000df00ff017b82 */ /* 0x000fe20000000800 */
[----:B------:R-:W0:Y:S01]  /*0010*/  S2R R13, SR_TID.X ;  /* 0x00000000000d7919 */ /* 0x000e220000002100 */
[----:B------:R-:W1:Y:S01]  /*0020*/  LDCU.64 UR4, c[0x0][0x390] ;  /* 0x00007200ff0477ac */ /* 0x000e620008000a00 */
[----:B------:R-:W0:Y:S01]  /*0030*/  S2R R0, SR_CTAID.X ;  /* 0x0000000000007919 */ /* 0x000e220000002500 */
[----:B------:R-:W0:Y:S01]  /*0040*/  LDCU UR6, c[0x0][0x360] ;  /* 0x00006c00ff0677ac */ /* 0x000e220008000800 */
[----:B-1----:R-:W-:Y:S01]  /*0050*/  UIMAD UR4, UR5, UR4, URZ ;  /* 0x00000004050472a4 */ /* 0x002fe2000f8e02ff */
[----:B0-----:R-:W-:-:S05]  /*0060*/  IMAD R13, R0, UR6, R13 ;  /* 0x00000006000d7c24 */ /* 0x001fca000f8e020d */
[----:B------:R-:W-:-:S13]  /*0070*/  ISETP.GE.AND P0, PT, R13, UR4, PT ;  /* 0x000000040d007c0c */ /* 0x000fda000bf06270 */
[----:B------:R-:W-:Y:S05]  /*0080*/  @P0 EXIT ;  /* 0x000000000000094d */ /* 0x000fea0003800000 */
[----:B------:R-:W0:Y:S01]  /*0090*/  LDC.64 R2, c[0x0][0x380] ;  /* 0x0000e000ff027b82 */ /* 0x000e220000000a00 */
[----:B------:R-:W1:Y:S01]  /*00a0*/  LDCU.64 UR4, c[0x0][0x358] ;  /* 0x00006b00ff0477ac */ /* 0x000e620008000a00 */
[----:B------:R-:W-:Y:S01]  /*00b0*/  LEA R5, R13, R13, 0x1 ;  /* 0x0000000d0d057211 */ /* 0x000fe200078e08ff */
[----:B------:R-:W-:Y:S01]  /*00c0*/  UMOV UR6, 0x39581062 ;  /* 0x3958106200067882 */ /* 0x000fe20000000000 */
[----:B------:R-:W-:-:S04]  /*00d0*/  UMOV UR7, 0x3fe2c8b4 ;  /* 0x3fe2c8b400077882 */ /* 0x000fc80000000000 */
[----:B------:R-:W2:Y:S01]  /*00e0*/  LDC.64 R10, c[0x0][0x388] ;  /* 0x0000e200ff0a7b82 */ /* 0x000ea20000000a00 */
[----:B0-----:R-:W-:-:S05]  /*00f0*/  IMAD.WIDE R2, R5, 0x4, R2 ;  /* 0x0000000405027825 */ /* 0x001fca00078e0202 */
[----:B-1----:R-:W3:Y:S04]  /*0100*/  LDG.E R12, desc[UR4][R2.64+0x4] ;  /* 0x00000404020c7981 */ /* 0x002ee8000c1e1900 */
[----:B------:R-:W4:Y:S04]  /*0110*/  LDG.E R0, desc[UR4][R2.64] ;  /* 0x0000000402007981 */ /* 0x000f28000c1e1900 */
[----:B------:R2:W5:Y:S02]  /*0120*/  LDG.E R8, desc[UR4][R2.64+0x8] ;  /* 0x0000080402087981 */ /* 0x000564000c1e1900 */
[----:B--2---:R-:W-:Y:S01]  /*0130*/  IMAD.WIDE R2, R13, 0x4, R10 ;  /* 0x000000040d027825 */ /* 0x004fe200078e020a */
[----:B---3--:R-:W0:Y:S08]  /*0140*/  F2F.F64.F32 R6, R12 ;  /* 0x0000000c00067310 */ /* 0x008e300000201800 */
[----:B----4-:R-:W1:Y:S01]  /*0150*/  F2F.F64.F32 R4, R0 ;  /* 0x0000000000047310 */ /* 0x010e620000201800 */
[----:B0-----:R-:W-:-:S07]  /*0160*/  DMUL R6, R6, UR6 ;  /* 0x0000000606067c28 */ /* 0x001fce0008000000 */
[----:B-----5:R-:W0:Y:S01]  /*0170*/  F2F.F64.F32 R8, R8 ;  /* 0x0000000800087310 */ /* 0x020e220000201800 */
[----:B------:R-:W-:Y:S01]  /*0180*/  UMOV UR6, 0xe5604189 ;  /* 0xe560418900067882 */ /* 0x000fe20000000000 */
[----:B------:R-:W-:Y:S02]  /*0190*/  UMOV UR7, 0x3fd322d0 ;  /* 0x3fd322d000077882 */ /* 0x000fe40000000000 */
[----:B-1----:R-:W-:Y:S01]  /*01a0*/  DFMA R4, R4, UR6, R6 ;  /* 0x0000000604047c2b */ /* 0x002fe20008000006 */
[----:B------:R-:W-:Y:S01]  /*01b0*/  UMOV UR6, 0x9fbe76c9 ;  /* 0x9fbe76c900067882 */ /* 0x000fe20000000000 */
[----:B------:R-:W-:-:S06]  /*01c0*/  UMOV UR7, 0x3fbd2f1a ;  /* 0x3fbd2f1a00077882 */ /* 0x000fcc0000000000 */
[----:B0-----:R-:W-:-:S10]  /*01d0*/  DFMA R4, R8, UR6, R4 ;  /* 0x0000000608047c2b */ /* 0x001fd40008000004 */
[----:B------:R-:W0:Y:S02]  /*01e0*/  F2F.F32.F64 R5, R4 ;  /* 0x0000000400057310 */ /* 0x000e240000301000 */
[----:B0-----:R-:W-:Y:S01]  /*01f0*/  STG.E desc[UR4][R2.64], R5 ;  /* 0x0000000502007986 */ /* 0x001fe2000c101904 */
[----:B------:R-:W-:Y:S05]  /*0200*/  EXIT ;  /* 0x000000000000794d */ /* 0x000fea0003800000 */
.L_x_0:
[----:B------:R-:W-:-:S00]  /*0210*/  BRA `(.L_x_0) ;  /* 0xfffffffc00fc7947 */ /* 0x000fc0000383ffff */
[----:B------:R-:W-:-:S00]  /*0220*/  NOP ;  /* 0x0000000000007918 */ /* 0x000fc00000000000 */
        /* <DEDUP_REMOVED lines=13> */
.L_x_1:


//--------------------- .nv.shared.reserved.0     --------------------------
	.section	.nv.shared.reserved.0,"aw",@nobits
	.weak		__nv_reservedSMEM_offset_0_alias
	.size		__nv_reservedSMEM_offset_0_alias, 0, 64
	.other		__nv_reservedSMEM_offset_0_alias,@"STO_CUDA_RESERVED_SHARED STV_DEFAULT"
__nv_reservedSMEM_offset_0_alias:
	.zero		0
	.zero		64


//--------------------- .nv.constant0._Z16rbg_to_grayscalePKfPfii --------------------------
	.section	.nv.constant0._Z16rbg_to_grayscalePKfPfii,"a",@progbits
	.sectionflags	@""
	.align	4
.nv.constant0._Z16rbg_to_grayscalePKfPfii:
	.zero		920


//--------------------- SYMBOLS --------------------------

	.type		.nv.reservedSmem.offset0,@object
	.size		.nv.reservedSmem.offset0,0x4
